	.headerflags	@"EF_CUDA_TEXMODE_UNIFIED EF_CUDA_64BIT_ADDRESS EF_CUDA_ACCELERATORS EF_CUDA_SM90 EF_CUDA_VIRTUAL_SM(EF_CUDA_SM90)"
	.elftype	@"ET_EXEC"


//--------------------- .nv.info                  --------------------------
	.section	.nv.info,"",@"SHT_CUDA_INFO"
	.align	4


	//----- nvinfo : EIATTR_REGCOUNT
	.align		4
        /*0000*/ 	.byte	0x04, 0x2f
        /*0002*/ 	.short	(.L_1 - .L_0)
	.align		4
.L_0:
        /*0004*/ 	.word	index@(triton_poi_fused_convolution_0)
        /*0008*/ 	.word	0x00000013


	//----- nvinfo : EIATTR_MIN_STACK_SIZE
	.align		4
.L_1:
        /*000c*/ 	.byte	0x04, 0x12
        /*000e*/ 	.short	(.L_3 - .L_2)
	.align		4
.L_2:
        /*0010*/ 	.word	index@(triton_poi_fused_convolution_0)
        /*0014*/ 	.word	0x00000000


	//----- nvinfo : EIATTR_FRAME_SIZE
	.align		4
.L_3:
        /*0018*/ 	.byte	0x04, 0x11
        /*001a*/ 	.short	(.L_5 - .L_4)
	.align		4
.L_4:
        /*001c*/ 	.word	index@(triton_poi_fused_convolution_0)
        /*0020*/ 	.word	0x00000000


	//----- nvinfo : EIATTR_MIN_STACK_SIZE
	.align		4
.L_5:
        /*0024*/ 	.byte	0x04, 0x12
        /*0026*/ 	.short	(.L_7 - .L_6)
	.align		4
.L_6:
        /*0028*/ 	.word	index@(triton_poi_fused_convolution_0)
        /*002c*/ 	.word	0x00000000
.L_7:


//--------------------- .nv.info.triton_poi_fused_convolution_0 --------------------------
	.section	.nv.info.triton_poi_fused_convolution_0,"",@"SHT_CUDA_INFO"
	.sectionflags	@""
	.align	4


	//----- nvinfo : EIATTR_CUDA_API_VERSION
	.align		4
        /*0000*/ 	.byte	0x04, 0x37
        /*0002*/ 	.short	(.L_9 - .L_8)
.L_8:
        /*0004*/ 	.word	0x0000007c


	//----- nvinfo : EIATTR_KPARAM_INFO
	.align		4
.L_9:
        /*0008*/ 	.byte	0x04, 0x17
        /*000a*/ 	.short	(.L_11 - .L_10)
.L_10:
        /*000c*/ 	.word	0x00000000
        /*0010*/ 	.short	0x0004
        /*0012*/ 	.short	0x001c
        /*0014*/ 	.byte	0x00, 0xf0, 0x11, 0x00


	//----- nvinfo : EIATTR_KPARAM_INFO
	.align		4
.L_11:
        /*0018*/ 	.byte	0x04, 0x17
        /*001a*/ 	.short	(.L_13 - .L_12)
.L_12:
        /*001c*/ 	.word	0x00000000
        /*0020*/ 	.short	0x0003
        /*0022*/ 	.short	0x0018
        /*0024*/ 	.byte	0x00, 0xf0, 0x11, 0x00


	//----- nvinfo : EIATTR_KPARAM_INFO
	.align		4
.L_13:
        /*0028*/ 	.byte	0x04, 0x17
        /*002a*/ 	.short	(.L_15 - .L_14)
.L_14:
        /*002c*/ 	.word	0x00000000
        /*0030*/ 	.short	0x0002
        /*0032*/ 	.short	0x0010
        /*0034*/ 	.byte	0x00, 0xf4, 0x21, 0x00


	//----- nvinfo : EIATTR_KPARAM_INFO
	.align		4
.L_15:
        /*0038*/ 	.byte	0x04, 0x17
        /*003a*/ 	.short	(.L_17 - .L_16)
.L_16:
        /*003c*/ 	.word	0x00000000
        /*0040*/ 	.short	0x0001
        /*0042*/ 	.short	0x0008
        /*0044*/ 	.byte	0x00, 0xf4, 0x21, 0x00


	//----- nvinfo : EIATTR_KPARAM_INFO
	.align		4
.L_17:
        /*0048*/ 	.byte	0x04, 0x17
        /*004a*/ 	.short	(.L_19 - .L_18)
.L_18:
        /*004c*/ 	.word	0x00000000
        /*0050*/ 	.short	0x0000
        /*0052*/ 	.short	0x0000
        /*0054*/ 	.byte	0x00, 0xf4, 0x21, 0x00


	//----- nvinfo : EIATTR_SPARSE_MMA_MASK
	.align		4
.L_19:
        /*0058*/ 	.byte	0x03, 0x50
        /*005a*/ 	.short	0x0000


	//----- nvinfo : EIATTR_MAXREG_COUNT
	.align		4
        /*005c*/ 	.byte	0x03, 0x1b
        /*005e*/ 	.short	0x00ff


	//----- nvinfo : EIATTR_EXIT_INSTR_OFFSETS
	.align		4
        /*0060*/ 	.byte	0x04, 0x1c
        /*0062*/ 	.short	(.L_21 - .L_20)


	//   ....[0]....
.L_20:
        /*0064*/ 	.word	0x000002b0


	//   ....[1]....
        /*0068*/ 	.word	0x000002d0


	//----- nvinfo : EIATTR_REQNTID
	.align		4
.L_21:
        /*006c*/ 	.byte	0x04, 0x10
        /*006e*/ 	.short	(.L_23 - .L_22)
.L_22:
        /*0070*/ 	.word	0x00000080
        /*0074*/ 	.word	0x00000001
        /*0078*/ 	.word	0x00000001


	//----- nvinfo : EIATTR_CBANK_PARAM_SIZE
	.align		4
.L_23:
        /*007c*/ 	.byte	0x03, 0x19
        /*007e*/ 	.short	0x0020


	//----- nvinfo : EIATTR_PARAM_CBANK
	.align		4
        /*0080*/ 	.byte	0x04, 0x0a
        /*0082*/ 	.short	(.L_25 - .L_24)
	.align		4
.L_24:
        /*0084*/ 	.word	index@(.nv.constant0.triton_poi_fused_convolution_0)
        /*0088*/ 	.short	0x0210
        /*008a*/ 	.short	0x0020


	//----- nvinfo : EIATTR_SW_WAR
	.align		4
.L_25:
        /*008c*/ 	.byte	0x04, 0x36
        /*008e*/ 	.short	(.L_27 - .L_26)
.L_26:
        /*0090*/ 	.word	0x00000008
.L_27:


//--------------------- .nv.callgraph             --------------------------
	.section	.nv.callgraph,"",@"SHT_CUDA_CALLGRAPH"
	.align	4
	.sectionentsize	8
	.align		4
        /*0000*/ 	.word	0x00000000
	.align		4
        /*0004*/ 	.word	0xffffffff
	.align		4
        /*0008*/ 	.word	0x00000000
	.align		4
        /*000c*/ 	.word	0xfffffffe
	.align		4
        /*0010*/ 	.word	0x00000000
	.align		4
        /*0014*/ 	.word	0xfffffffd
	.align		4
        /*0018*/ 	.word	0x00000000
	.align		4
        /*001c*/ 	.word	0xfffffffc


//--------------------- .text.triton_poi_fused_convolution_0 --------------------------
	.section	.text.triton_poi_fused_convolution_0,"ax",@progbits
	.align	128
        .global         triton_poi_fused_convolution_0
        .type           triton_poi_fused_convolution_0,@function
        .size           triton_poi_fused_convolution_0,(.L_x_1 - triton_poi_fused_convolution_0)
        .other          triton_poi_fused_convolution_0,@"STO_CUDA_ENTRY STV_DEFAULT"
triton_poi_fused_convolution_0:
.text.triton_poi_fused_convolution_0:
[----:B------:R-:W0:Y:S02]  /*0000*/  LDC R1, c[0x0][0x28] ;  /* 0x00000a00ff017b82 */ /* 0x000e240000000800 */
[----:B------:R-:W1:Y:S01]  /*0010*/  S2R R2, SR_TID.X ;  /* 0x0000000000027919 */ /* 0x000e620000002100 */
[----:B------:R-:W2:Y:S01]  /*0020*/  S2UR UR4, SR_CTAID.Y ;  /* 0x00000000000479c3 */ /* 0x000ea20000002600 */
[----:B------:R-:W-:Y:S01]  /*0030*/  MOV R6, RZ ;  /* 0x000000ff00067202 */ /* 0x000fe20000000f00 */
[----:B------:R-:W3:Y:S06]  /*0040*/  S2R R7, SR_CTAID.X ;  /* 0x0000000000077919 */ /* 0x000eec0000002500 */
[----:B------:R-:W4:Y:S08]  /*0050*/  LDC.64 R10, c[0x0][0x210] ;  /* 0x00008400ff0a7b82 */ /* 0x000f300000000a00 */
[----:B------:R-:W5:Y:S01]  /*0060*/  LDC.64 R4, c[0x0][0x218] ;  /* 0x00008600ff047b82 */ /* 0x000f620000000a00 */
[----:B--2---:R-:W-:Y:S01]  /*0070*/  USHF.L.U32 UR4, UR4, 0x4, URZ ;  /* 0x0000000404047899 */ /* 0x004fe2000800063f */
[----:B-1----:R-:W-:-:S02]  /*0080*/  SHF.R.U32.HI R0, RZ, 0x4, R2 ;  /* 0x00000004ff007819 */ /* 0x002fc40000011602 */
[----:B------:R-:W-:Y:S02]  /*0090*/  LOP3.LUT R2, R2, 0xf, RZ, 0xc0, !PT ;  /* 0x0000000f02027812 */ /* 0x000fe400078ec0ff */
[----:B------:R-:W-:Y:S02]  /*00a0*/  SGXT.U32 R0, R0, 0x3 ;  /* 0x000000030000781a */ /* 0x000fe40000000000 */
[----:B---3--:R-:W-:Y:S02]  /*00b0*/  LEA R7, R7, R2, 0x4 ;  /* 0x0000000207077211 */ /* 0x008fe400078e20ff */
[----:B------:R-:W-:Y:S01]  /*00c0*/  LOP3.LUT R12, R0, UR4, RZ, 0xfc, !PT ;  /* 0x00000004000c7c12 */ /* 0x000fe2000f8efcff */
[----:B------:R-:W-:Y:S01]  /*00d0*/  HFMA2.MMA R0, -RZ, RZ, 0, 0 ;  /* 0x00000000ff007435 */ /* 0x000fe200000001ff */
[----:B------:R-:W-:Y:S01]  /*00e0*/  ISETP.GE.AND P0, PT, R7, 0x9, PT ;  /* 0x000000090700780c */ /* 0x000fe20003f06270 */
[----:B------:R-:W-:Y:S01]  /*00f0*/  ULDC.64 UR4, c[0x0][0x208] ;  /* 0x0000820000047ab9 */ /* 0x000fe20000000a00 */
[C---:B------:R-:W-:Y:S01]  /*0100*/  LOP3.LUT R13, R12.reuse, 0x8, RZ, 0xfc, !PT ;  /* 0x000000080c0d7812 */ /* 0x040fe200078efcff */
[C---:B------:R-:W-:Y:S01]  /*0110*/  IMAD R9, R12.reuse, 0x9, R7 ;  /* 0x000000090c097824 */ /* 0x040fe200078e0207 */
[----:B------:R-:W-:-:S02]  /*0120*/  ISETP.LT.AND P1, PT, R12, 0xc0, !P0 ;  /* 0x000000c00c00780c */ /* 0x000fc40004721270 */
[----:B------:R-:W-:Y:S02]  /*0130*/  ISETP.LT.AND P0, PT, R13, 0xc0, !P0 ;  /* 0x000000c00d00780c */ /* 0x000fe40004701270 */
[----:B------:R-:W-:Y:S01]  /*0140*/  IADD3 R3, R9, 0x48, RZ ;  /* 0x0000004809037810 */ /* 0x000fe20007ffe0ff */
[----:B----4-:R-:W-:-:S04]  /*0150*/  IMAD.WIDE R8, R9, 0x4, R10 ;  /* 0x0000000409087825 */ /* 0x010fc800078e020a */
[----:B------:R-:W-:Y:S02]  /*0160*/  IMAD.WIDE R10, R3, 0x4, R10 ;  /* 0x00000004030a7825 */ /* 0x000fe400078e020a */
[----:B------:R-:W1:Y:S02]  /*0170*/  LDC.64 R2, c[0x0][0x220] ;  /* 0x00008800ff027b82 */ /* 0x000e640000000a00 */
[----:B------:R-:W2:Y:S04]  /*0180*/  @P1 LDG.E.EL R0, desc[UR4][R8.64] ;  /* 0x0000000408001981 */ /* 0x000ea8000c2e1900 */
[----:B------:R3:W4:Y:S01]  /*0190*/  @P0 LDG.E.EL R6, desc[UR4][R10.64] ;  /* 0x000000040a060981 */ /* 0x000722000c2e1900 */
[----:B------:R-:W-:-:S04]  /*01a0*/  IMAD.HI R14, R12, 0x55555556, RZ ;  /* 0x555555560c0e7827 */ /* 0x000fc800078e02ff */
[----:B------:R-:W-:Y:S01]  /*01b0*/  IMAD.HI R16, R13, 0x55555556, RZ ;  /* 0x555555560d107827 */ /* 0x000fe200078e02ff */
[----:B------:R-:W-:-:S04]  /*01c0*/  LEA.HI R15, R14, R14, RZ, 0x1 ;  /* 0x0000000e0e0f7211 */ /* 0x000fc800078f08ff */
[----:B------:R-:W-:Y:S01]  /*01d0*/  LEA.HI R16, R16, R16, RZ, 0x1 ;  /* 0x0000001010107211 */ /* 0x000fe200078f08ff */
[----:B------:R-:W-:-:S04]  /*01e0*/  IMAD R12, R15, -0x3, R12 ;  /* 0xfffffffd0f0c7824 */ /* 0x000fc800078e020c */
[C---:B------:R-:W-:Y:S02]  /*01f0*/  IMAD R13, R16.reuse, -0x3, R13 ;  /* 0xfffffffd100d7824 */ /* 0x040fe400078e020d */
[----:B------:R-:W-:Y:S02]  /*0200*/  IMAD R12, R7, 0x3, R12 ;  /* 0x00000003070c7824 */ /* 0x000fe400078e020c */
[----:B------:R-:W-:Y:S02]  /*0210*/  IMAD R16, R16, 0x1b, R13 ;  /* 0x0000001b10107824 */ /* 0x000fe400078e020d */
[----:B---3--:R-:W-:Y:S02]  /*0220*/  IMAD R11, R15, 0x1b, R12 ;  /* 0x0000001b0f0b7824 */ /* 0x008fe400078e020c */
[----:B------:R-:W-:Y:S02]  /*0230*/  IMAD R7, R7, 0x3, R16 ;  /* 0x0000000307077824 */ /* 0x000fe400078e0210 */
[----:B-----5:R-:W-:-:S04]  /*0240*/  IMAD.WIDE R8, R11, 0x4, R4 ;  /* 0x000000040b087825 */ /* 0x020fc800078e0204 */
[----:B------:R-:W-:-:S04]  /*0250*/  IMAD.WIDE R4, R7, 0x4, R4 ;  /* 0x0000000407047825 */ /* 0x000fc800078e0204 */
[----:B-1----:R-:W-:-:S04]  /*0260*/  IMAD.WIDE R10, R11, 0x4, R2 ;  /* 0x000000040b0a7825 */ /* 0x002fc800078e0202 */
[----:B------:R-:W-:Y:S01]  /*0270*/  IMAD.WIDE R2, R7, 0x4, R2 ;  /* 0x0000000407027825 */ /* 0x000fe200078e0202 */
[----:B--2---:R1:W-:Y:S04]  /*0280*/  @P1 STG.E desc[UR4][R8.64], R0 ;  /* 0x0000000008001986 */ /* 0x0043e8000c101904 */
[----:B----4-:R1:W-:Y:S04]  /*0290*/  @P0 STG.E desc[UR4][R4.64], R6 ;  /* 0x0000000604000986 */ /* 0x0103e8000c101904 */
[----:B------:R1:W-:Y:S01]  /*02a0*/  @P1 STG.E desc[UR4][R10.64], R0 ;  /* 0x000000000a001986 */ /* 0x0003e2000c101904 */
[----:B------:R-:W-:Y:S05]  /*02b0*/  @!P0 EXIT ;  /* 0x000000000000894d */ /* 0x000fea0003800000 */
[----:B------:R-:W-:Y:S01]  /*02c0*/  STG.E desc[UR4][R2.64], R6 ;  /* 0x0000000602007986 */ /* 0x000fe2000c101904 */
[----:B------:R-:W-:Y:S05]  /*02d0*/  EXIT ;  /* 0x000000000000794d */ /* 0x000fea0003800000 */
.L_x_0:
[----:B------:R-:W-:-:S00]  /*02e0*/  BRA `(.L_x_0) ;  /* 0xfffffffc00fc7947 */ /* 0x000fc0000383ffff */
[----:B------:R-:W-:-:S00]  /*02f0*/  NOP ;  /* 0x0000000000007918 */ /* 0x000fc00000000000 */
        /* <DEDUP_REMOVED lines=8> */
.L_x_1:


//--------------------- .nv.constant0.triton_poi_fused_convolution_0 --------------------------
	.section	.nv.constant0.triton_poi_fused_convolution_0,"a",@progbits
	.sectionflags	@""
	.align	4
.nv.constant0.triton_poi_fused_convolution_0:
	.zero		560
